//
// Generated by NVIDIA NVVM Compiler
//
// Compiler Build ID: CL-36424714
// Cuda compilation tools, release 13.0, V13.0.88
// Based on NVVM 20.0.0
//

.version 9.0
.target sm_100
.address_size 64

	// .globl	_Z20simpleCUDATestKernalPKfS0_Pf

.visible .entry _Z20simpleCUDATestKernalPKfS0_Pf(
	.param .u64 .ptr .align 1 _Z20simpleCUDATestKernalPKfS0_Pf_param_0,
	.param .u64 .ptr .align 1 _Z20simpleCUDATestKernalPKfS0_Pf_param_1,
	.param .u64 .ptr .align 1 _Z20simpleCUDATestKernalPKfS0_Pf_param_2
)
{
	.reg .b32 	%r<5>;
	.reg .b32 	%f<4>;
	.reg .b64 	%rd<11>;

	ld.param.u64 	%rd1, [_Z20simpleCUDATestKernalPKfS0_Pf_param_0];
	ld.param.u64 	%rd2, [_Z20simpleCUDATestKernalPKfS0_Pf_param_1];
	ld.param.u64 	%rd3, [_Z20simpleCUDATestKernalPKfS0_Pf_param_2];
	cvta.to.global.u64 	%rd4, %rd3;
	cvta.to.global.u64 	%rd5, %rd2;
	cvta.to.global.u64 	%rd6, %rd1;
	mov.u32 	%r1, %ntid.x;
	mov.u32 	%r2, %ctaid.x;
	mov.u32 	%r3, %tid.x;
	mad.lo.s32 	%r4, %r1, %r2, %r3;
	mul.wide.s32 	%rd7, %r4, 4;
	add.s64 	%rd8, %rd6, %rd7;
	ld.global.f32 	%f1, [%rd8];
	add.s64 	%rd9, %rd5, %rd7;
	ld.global.f32 	%f2, [%rd9];
	add.f32 	%f3, %f1, %f2;
	add.s64 	%rd10, %rd4, %rd7;
	st.global.f32 	[%rd10], %f3;
	ret;

}


// ===== COMPILED SASS (sm_100) =====

	.target	sm_100

	.elftype	@"ET_EXEC"


//--------------------- .note.nv.tkinfo           --------------------------
	.section	.note.nv.tkinfo,"",@"SHT_NOTE"
	.sectionflags	@"SHF_NOTE_NV_TKINFO"
	.tkinfo
        /*0018*/ 	.word	0x00000002
        /*0030*/ 	.string	""
        /*0030*/ 	.string	"ptxas"
        /*0030*/ 	.string	"Cuda compilation tools, release 13.0, V13.0.88"
        /*0030*/ 	.string	"Build cuda_13.0.r13.0/compiler.36424714_0"
        /*0030*/ 	.string	"-arch sm_100 -m 64 "



//--------------------- .note.nv.cuinfo           --------------------------
	.section	.note.nv.cuinfo,"",@"SHT_NOTE"
	.sectionflags	@"SHF_NOTE_NV_CUINFO"
        /*0018*/ 	.short	0x0002
        /*001a*/ 	.short	0x0064
        /*001c*/ 	.short	0x0082
	.zero		2


//--------------------- .nv.info                  --------------------------
	.section	.nv.info,"",@"SHT_CUDA_INFO"
	.align	4


	//----- nvinfo : EIATTR_REGCOUNT
	.align		4
        /*0000*/ 	.byte	0x04, 0x2f
        /*0002*/ 	.short	(.L_1 - .L_0)
	.align		4
.L_0:
        /*0004*/ 	.word	index@(_Z20simpleCUDATestKernalPKfS0_Pf)
        /*0008*/ 	.word	0x0000000c


	//----- nvinfo : EIATTR_FRAME_SIZE
	.align		4
.L_1:
        /*000c*/ 	.byte	0x04, 0x11
        /*000e*/ 	.short	(.L_3 - .L_2)
	.align		4
.L_2:
        /*0010*/ 	.word	index@(_Z20simpleCUDATestKernalPKfS0_Pf)
        /*0014*/ 	.word	0x00000000


	//----- nvinfo : EIATTR_MIN_STACK_SIZE
	.align		4
.L_3:
        /*0018*/ 	.byte	0x04, 0x12
        /*001a*/ 	.short	(.L_5 - .L_4)
	.align		4
.L_4:
        /*001c*/ 	.word	index@(_Z20simpleCUDATestKernalPKfS0_Pf)
        /*0020*/ 	.word	0x00000000
.L_5:


//--------------------- .nv.compat                --------------------------
	.section	.nv.compat,"",@"SHT_CUDA_COMPAT_INFO"
	.align	4
        /*0000*/ 	.byte	0x02, 0x09, 0x00, 0x00, 0x02, 0x02, 0x01, 0x00, 0x02, 0x05, 0x05, 0x00, 0x03, 0x07, 0x01, 0x01
        /*0010*/ 	.byte	0x02, 0x03, 0x00, 0x00, 0x02, 0x06, 0x01, 0x00, 0x04, 0x0b, 0x08, 0x00, 0x09, 0x00, 0x00, 0x00
        /*0020*/ 	.byte	0x00, 0x00, 0x00, 0x00


//--------------------- .nv.info._Z20simpleCUDATestKernalPKfS0_Pf --------------------------
	.section	.nv.info._Z20simpleCUDATestKernalPKfS0_Pf,"",@"SHT_CUDA_INFO"
	.sectionflags	@""
	.align	4


	//----- nvinfo : EIATTR_CUDA_API_VERSION
	.align		4
        /*0000*/ 	.byte	0x04, 0x37
        /*0002*/ 	.short	(.L_7 - .L_6)
.L_6:
        /*0004*/ 	.word	0x00000082


	//----- nvinfo : EIATTR_KPARAM_INFO
	.align		4
.L_7:
        /*0008*/ 	.byte	0x04, 0x17
        /*000a*/ 	.short	(.L_9 - .L_8)
.L_8:
        /*000c*/ 	.word	0x00000000
        /*0010*/ 	.short	0x0002
        /*0012*/ 	.short	0x0010
        /*0014*/ 	.byte	0x00, 0xf5, 0x21, 0x00


	//----- nvinfo : EIATTR_KPARAM_INFO
	.align		4
.L_9:
        /*0018*/ 	.byte	0x04, 0x17
        /*001a*/ 	.short	(.L_11 - .L_10)
.L_10:
        /*001c*/ 	.word	0x00000000
        /*0020*/ 	.short	0x0001
        /*0022*/ 	.short	0x0008
        /*0024*/ 	.byte	0x00, 0xf5, 0x21, 0x00


	//----- nvinfo : EIATTR_KPARAM_INFO
	.align		4
.L_11:
        /*0028*/ 	.byte	0x04, 0x17
        /*002a*/ 	.short	(.L_13 - .L_12)
.L_12:
        /*002c*/ 	.word	0x00000000
        /*0030*/ 	.short	0x0000
        /*0032*/ 	.short	0x0000
        /*0034*/ 	.byte	0x00, 0xf5, 0x21, 0x00


	//----- nvinfo : EIATTR_SPARSE_MMA_MASK
	.align		4
.L_13:
        /*0038*/ 	.byte	0x03, 0x50
        /*003a*/ 	.short	0x0000


	//----- nvinfo : EIATTR_MAXREG_COUNT
	.align		4
        /*003c*/ 	.byte	0x03, 0x1b
        /*003e*/ 	.short	0x00ff


	//----- nvinfo : EIATTR_MERCURY_ISA_VERSION
	.align		4
        /*0040*/ 	.byte	0x03, 0x5f
        /*0042*/ 	.short	0x0101


	//----- nvinfo : EIATTR_VRC_CTA_INIT_COUNT
	.align		4
        /*0044*/ 	.byte	0x02, 0x4a
	.zero		1
	.zero		1


	//----- nvinfo : EIATTR_EXIT_INSTR_OFFSETS
	.align		4
        /*0048*/ 	.byte	0x04, 0x1c
        /*004a*/ 	.short	(.L_15 - .L_14)


	//   ....[0]....
.L_14:
        /*004c*/ 	.word	0x00000100


	//----- nvinfo : EIATTR_CBANK_PARAM_SIZE
	.align		4
.L_15:
        /*0050*/ 	.byte	0x03, 0x19
        /*0052*/ 	.short	0x0018


	//----- nvinfo : EIATTR_PARAM_CBANK
	.align		4
        /*0054*/ 	.byte	0x04, 0x0a
        /*0056*/ 	.short	(.L_17 - .L_16)
	.align		4
.L_16:
        /*0058*/ 	.word	index@(.nv.constant0._Z20simpleCUDATestKernalPKfS0_Pf)
        /*005c*/ 	.short	0x0380
        /*005e*/ 	.short	0x0018


	//----- nvinfo : EIATTR_SW_WAR
	.align		4
.L_17:
        /*0060*/ 	.byte	0x04, 0x36
        /*0062*/ 	.short	(.L_19 - .L_18)
.L_18:
        /*0064*/ 	.word	0x00000008
.L_19:


//--------------------- .nv.callgraph             --------------------------
	.section	.nv.callgraph,"",@"SHT_CUDA_CALLGRAPH"
	.align	4
	.sectionentsize	8
	.align		4
        /*0000*/ 	.word	0x00000000
	.align		4
        /*0004*/ 	.word	0xffffffff
	.align		4
        /*0008*/ 	.word	0x00000000
	.align		4
        /*000c*/ 	.word	0xfffffffe
	.align		4
        /*0010*/ 	.word	0x00000000
	.align		4
        /*0014*/ 	.word	0xfffffffd
	.align		4
        /*0018*/ 	.word	0x00000000
	.align		4
        /*001c*/ 	.word	0xfffffffc


//--------------------- .text._Z20simpleCUDATestKernalPKfS0_Pf --------------------------
	.section	.text._Z20simpleCUDATestKernalPKfS0_Pf,"ax",@progbits
	.align	128
        .global         _Z20simpleCUDATestKernalPKfS0_Pf
        .type           _Z20simpleCUDATestKernalPKfS0_Pf,@function
        .size           _Z20simpleCUDATestKernalPKfS0_Pf,(.L_x_1 - _Z20simpleCUDATestKernalPKfS0_Pf)
        .other          _Z20simpleCUDATestKernalPKfS0_Pf,@"STO_CUDA_ENTRY STV_DEFAULT"
_Z20simpleCUDATestKernalPKfS0_Pf:
.text._Z20simpleCUDATestKernalPKfS0_Pf:
[----:B------:R-:W-:Y:S01]  /*0000*/  LDC R1, c[0x0][0x37c] ;  /* 0x0000df00ff017b82 */ /* 0x000fe20000000800 */
[----:B------:R-:W0:Y:S07]  /*0010*/  S2R R9, SR_CTAID.X ;  /* 0x0000000000097919 */ /* 0x000e2e0000002500 */
[----:B------:R-:W1:Y:S01]  /*0020*/  LDC.64 R2, c[0x0][0x380] ;  /* 0x0000e000ff027b82 */ /* 0x000e620000000a00 */
[----:B------:R-:W0:Y:S01]  /*0030*/  LDCU UR6, c[0x0][0x360] ;  /* 0x00006c00ff0677ac */ /* 0x000e220008000800 */
[----:B------:R-:W0:Y:S01]  /*0040*/  S2R R0, SR_TID.X ;  /* 0x0000000000007919 */ /* 0x000e220000002100 */
[----:B------:R-:W2:Y:S05]  /*0050*/  LDCU.64 UR4, c[0x0][0x358] ;  /* 0x00006b00ff0477ac */ /* 0x000eaa0008000a00 */
[----:B------:R-:W3:Y:S08]  /*0060*/  LDC.64 R4, c[0x0][0x388] ;  /* 0x0000e200ff047b82 */ /* 0x000ef00000000a00 */
[----:B------:R-:W4:Y:S01]  /*0070*/  LDC.64 R6, c[0x0][0x390] ;  /* 0x0000e400ff067b82 */ /* 0x000f220000000a00 */
[----:B0-----:R-:W-:-:S04]  /*0080*/  IMAD R9, R9, UR6, R0 ;  /* 0x0000000609097c24 */ /* 0x001fc8000f8e0200 */
[----:B-1----:R-:W-:-:S04]  /*0090*/  IMAD.WIDE R2, R9, 0x4, R2 ;  /* 0x0000000409027825 */ /* 0x002fc800078e0202 */
[C---:B---3--:R-:W-:Y:S02]  /*00a0*/  IMAD.WIDE R4, R9.reuse, 0x4, R4 ;  /* 0x0000000409047825 */ /* 0x048fe400078e0204 */
[----:B--2---:R-:W2:Y:S04]  /*00b0*/  LDG.E R2, desc[UR4][R2.64] ;  /* 0x0000000402027981 */ /* 0x004ea8000c1e1900 */
[----:B------:R-:W2:Y:S01]  /*00c0*/  LDG.E R5, desc[UR4][R4.64] ;  /* 0x0000000404057981 */ /* 0x000ea2000c1e1900 */
[----:B----4-:R-:W-:-:S04]  /*00d0*/  IMAD.WIDE R6, R9, 0x4, R6 ;  /* 0x0000000409067825 */ /* 0x010fc800078e0206 */
[----:B--2---:R-:W-:-:S05]  /*00e0*/  FADD R9, R2, R5 ;  /* 0x0000000502097221 */ /* 0x004fca0000000000 */
[----:B------:R-:W-:Y:S01]  /*00f0*/  STG.E desc[UR4][R6.64], R9 ;  /* 0x0000000906007986 */ /* 0x000fe2000c101904 */
[----:B------:R-:W-:Y:S05]  /*0100*/  EXIT ;  /* 0x000000000000794d */ /* 0x000fea0003800000 */
.L_x_0:
[----:B------:R-:W-:-:S00]  /*0110*/  BRA `(.L_x_0) ;  /* 0xfffffffc00fc7947 */ /* 0x000fc0000383ffff */
[----:B------:R-:W-:-:S00]  /*0120*/  NOP ;  /* 0x0000000000007918 */ /* 0x000fc00000000000 */
        /* <DEDUP_REMOVED lines=13> */
.L_x_1:


//--------------------- .nv.shared.reserved.0     --------------------------
	.section	.nv.shared.reserved.0,"aw",@nobits
	.weak		__nv_reservedSMEM_offset_0_alias
	.size		__nv_reservedSMEM_offset_0_alias, 0, 64
	.other		__nv_reservedSMEM_offset_0_alias,@"STO_CUDA_RESERVED_SHARED STV_DEFAULT"
__nv_reservedSMEM_offset_0_alias:
	.zero		0
	.zero		64


//--------------------- .nv.constant0._Z20simpleCUDATestKernalPKfS0_Pf --------------------------
	.section	.nv.constant0._Z20simpleCUDATestKernalPKfS0_Pf,"a",@progbits
	.sectionflags	@""
	.align	4
.nv.constant0._Z20simpleCUDATestKernalPKfS0_Pf:
	.zero		920


//--------------------- SYMBOLS --------------------------

	.type		.nv.reservedSmem.offset0,@object
	.size		.nv.reservedSmem.offset0,0x4
